//
// Generated by NVIDIA NVVM Compiler
//
// Compiler Build ID: CL-36424714
// Cuda compilation tools, release 13.0, V13.0.88
// Based on NVVM 20.0.0
//

.version 9.0
.target sm_100
.address_size 64

	// .globl	_Z6kernelPiS_

.visible .entry _Z6kernelPiS_(
	.param .u64 .ptr .align 1 _Z6kernelPiS__param_0,
	.param .u64 .ptr .align 1 _Z6kernelPiS__param_1
)
{
	.reg .b32 	%r<16>;
	.reg .b64 	%rd<8>;

	ld.param.u64 	%rd1, [_Z6kernelPiS__param_0];
	ld.param.u64 	%rd2, [_Z6kernelPiS__param_1];
	cvta.to.global.u64 	%rd3, %rd2;
	cvta.to.global.u64 	%rd4, %rd1;
	mov.u32 	%r1, %ctaid.x;
	mov.u32 	%r2, %ntid.x;
	mov.u32 	%r3, %tid.x;
	mad.lo.s32 	%r4, %r1, %r2, %r3;
	mul.wide.s32 	%rd5, %r4, 4;
	add.s64 	%rd6, %rd4, %rd5;
	add.s64 	%rd7, %rd3, %rd5;
	ld.global.u32 	%r5, [%rd6];
	ld.global.u32 	%r6, [%rd7];
	add.s32 	%r7, %r6, %r5;
	st.global.u32 	[%rd7], %r7;
	ld.global.u32 	%r8, [%rd6];
	add.s32 	%r9, %r7, %r8;
	st.global.u32 	[%rd7], %r9;
	ld.global.u32 	%r10, [%rd6];
	add.s32 	%r11, %r9, %r10;
	st.global.u32 	[%rd7], %r11;
	ld.global.u32 	%r12, [%rd6];
	add.s32 	%r13, %r11, %r12;
	st.global.u32 	[%rd7], %r13;
	ld.global.u32 	%r14, [%rd6];
	add.s32 	%r15, %r13, %r14;
	st.global.u32 	[%rd7], %r15;
	ret;

}


// ===== COMPILED SASS (sm_100) =====

	.target	sm_100

	.elftype	@"ET_EXEC"


//--------------------- .note.nv.tkinfo           --------------------------
	.section	.note.nv.tkinfo,"",@"SHT_NOTE"
	.sectionflags	@"SHF_NOTE_NV_TKINFO"
	.tkinfo
        /*0018*/ 	.word	0x00000002
        /*0030*/ 	.string	""
        /*0030*/ 	.string	"ptxas"
        /*0030*/ 	.string	"Cuda compilation tools, release 13.0, V13.0.88"
        /*0030*/ 	.string	"Build cuda_13.0.r13.0/compiler.36424714_0"
        /*0030*/ 	.string	"-arch sm_100 -m 64 "



//--------------------- .note.nv.cuinfo           --------------------------
	.section	.note.nv.cuinfo,"",@"SHT_NOTE"
	.sectionflags	@"SHF_NOTE_NV_CUINFO"
        /*0018*/ 	.short	0x0002
        /*001a*/ 	.short	0x0064
        /*001c*/ 	.short	0x0082
	.zero		2


//--------------------- .nv.info                  --------------------------
	.section	.nv.info,"",@"SHT_CUDA_INFO"
	.align	4


	//----- nvinfo : EIATTR_REGCOUNT
	.align		4
        /*0000*/ 	.byte	0x04, 0x2f
        /*0002*/ 	.short	(.L_1 - .L_0)
	.align		4
.L_0:
        /*0004*/ 	.word	index@(_Z6kernelPiS_)
        /*0008*/ 	.word	0x00000010


	//----- nvinfo : EIATTR_FRAME_SIZE
	.align		4
.L_1:
        /*000c*/ 	.byte	0x04, 0x11
        /*000e*/ 	.short	(.L_3 - .L_2)
	.align		4
.L_2:
        /*0010*/ 	.word	index@(_Z6kernelPiS_)
        /*0014*/ 	.word	0x00000000


	//----- nvinfo : EIATTR_MIN_STACK_SIZE
	.align		4
.L_3:
        /*0018*/ 	.byte	0x04, 0x12
        /*001a*/ 	.short	(.L_5 - .L_4)
	.align		4
.L_4:
        /*001c*/ 	.word	index@(_Z6kernelPiS_)
        /*0020*/ 	.word	0x00000000
.L_5:


//--------------------- .nv.compat                --------------------------
	.section	.nv.compat,"",@"SHT_CUDA_COMPAT_INFO"
	.align	4
        /*0000*/ 	.byte	0x02, 0x09, 0x00, 0x00, 0x02, 0x02, 0x01, 0x00, 0x02, 0x05, 0x05, 0x00, 0x03, 0x07, 0x01, 0x01
        /*0010*/ 	.byte	0x02, 0x03, 0x00, 0x00, 0x02, 0x06, 0x01, 0x00, 0x04, 0x0b, 0x08, 0x00, 0x09, 0x00, 0x00, 0x00
        /*0020*/ 	.byte	0x00, 0x00, 0x00, 0x00


//--------------------- .nv.info._Z6kernelPiS_    --------------------------
	.section	.nv.info._Z6kernelPiS_,"",@"SHT_CUDA_INFO"
	.sectionflags	@""
	.align	4


	//----- nvinfo : EIATTR_CUDA_API_VERSION
	.align		4
        /*0000*/ 	.byte	0x04, 0x37
        /*0002*/ 	.short	(.L_7 - .L_6)
.L_6:
        /*0004*/ 	.word	0x00000082


	//----- nvinfo : EIATTR_KPARAM_INFO
	.align		4
.L_7:
        /*0008*/ 	.byte	0x04, 0x17
        /*000a*/ 	.short	(.L_9 - .L_8)
.L_8:
        /*000c*/ 	.word	0x00000000
        /*0010*/ 	.short	0x0001
        /*0012*/ 	.short	0x0008
        /*0014*/ 	.byte	0x00, 0xf5, 0x21, 0x00


	//----- nvinfo : EIATTR_KPARAM_INFO
	.align		4
.L_9:
        /*0018*/ 	.byte	0x04, 0x17
        /*001a*/ 	.short	(.L_11 - .L_10)
.L_10:
        /*001c*/ 	.word	0x00000000
        /*0020*/ 	.short	0x0000
        /*0022*/ 	.short	0x0000
        /*0024*/ 	.byte	0x00, 0xf5, 0x21, 0x00


	//----- nvinfo : EIATTR_SPARSE_MMA_MASK
	.align		4
.L_11:
        /*0028*/ 	.byte	0x03, 0x50
        /*002a*/ 	.short	0x0000


	//----- nvinfo : EIATTR_MAXREG_COUNT
	.align		4
        /*002c*/ 	.byte	0x03, 0x1b
        /*002e*/ 	.short	0x00ff


	//----- nvinfo : EIATTR_MERCURY_ISA_VERSION
	.align		4
        /*0030*/ 	.byte	0x03, 0x5f
        /*0032*/ 	.short	0x0101


	//----- nvinfo : EIATTR_VRC_CTA_INIT_COUNT
	.align		4
        /*0034*/ 	.byte	0x02, 0x4a
	.zero		1
	.zero		1


	//----- nvinfo : EIATTR_EXIT_INSTR_OFFSETS
	.align		4
        /*0038*/ 	.byte	0x04, 0x1c
        /*003a*/ 	.short	(.L_13 - .L_12)


	//   ....[0]....
.L_12:
        /*003c*/ 	.word	0x000001a0


	//----- nvinfo : EIATTR_CBANK_PARAM_SIZE
	.align		4
.L_13:
        /*0040*/ 	.byte	0x03, 0x19
        /*0042*/ 	.short	0x0010


	//----- nvinfo : EIATTR_PARAM_CBANK
	.align		4
        /*0044*/ 	.byte	0x04, 0x0a
        /*0046*/ 	.short	(.L_15 - .L_14)
	.align		4
.L_14:
        /*0048*/ 	.word	index@(.nv.constant0._Z6kernelPiS_)
        /*004c*/ 	.short	0x0380
        /*004e*/ 	.short	0x0010


	//----- nvinfo : EIATTR_SW_WAR
	.align		4
.L_15:
        /*0050*/ 	.byte	0x04, 0x36
        /*0052*/ 	.short	(.L_17 - .L_16)
.L_16:
        /*0054*/ 	.word	0x00000008
.L_17:


//--------------------- .nv.callgraph             --------------------------
	.section	.nv.callgraph,"",@"SHT_CUDA_CALLGRAPH"
	.align	4
	.sectionentsize	8
	.align		4
        /*0000*/ 	.word	0x00000000
	.align		4
        /*0004*/ 	.word	0xffffffff
	.align		4
        /*0008*/ 	.word	0x00000000
	.align		4
        /*000c*/ 	.word	0xfffffffe
	.align		4
        /*0010*/ 	.word	0x00000000
	.align		4
        /*0014*/ 	.word	0xfffffffd
	.align		4
        /*0018*/ 	.word	0x00000000
	.align		4
        /*001c*/ 	.word	0xfffffffc


//--------------------- .text._Z6kernelPiS_       --------------------------
	.section	.text._Z6kernelPiS_,"ax",@progbits
	.align	128
        .global         _Z6kernelPiS_
        .type           _Z6kernelPiS_,@function
        .size           _Z6kernelPiS_,(.L_x_1 - _Z6kernelPiS_)
        .other          _Z6kernelPiS_,@"STO_CUDA_ENTRY STV_DEFAULT"
_Z6kernelPiS_:
.text._Z6kernelPiS_:
[----:B------:R-:W-:Y:S01]  /*0000*/  LDC R1, c[0x0][0x37c] ;  /* 0x0000df00ff017b82 */ /* 0x000fe20000000800 */
[----:B------:R-:W0:Y:S07]  /*0010*/  S2R R0, SR_TID.X ;  /* 0x0000000000007919 */ /* 0x000e2e0000002100 */
[----:B------:R-:W0:Y:S01]  /*0020*/  S2UR UR6, SR_CTAID.X ;  /* 0x00000000000679c3 */ /* 0x000e220000002500 */
[----:B------:R-:W1:Y:S07]  /*0030*/  LDCU.64 UR4, c[0x0][0x358] ;  /* 0x00006b00ff0477ac */ /* 0x000e6e0008000a00 */
[----:B------:R-:W0:Y:S08]  /*0040*/  LDC R7, c[0x0][0x360] ;  /* 0x0000d800ff077b82 */ /* 0x000e300000000800 */
[----:B------:R-:W2:Y:S08]  /*0050*/  LDC.64 R2, c[0x0][0x380] ;  /* 0x0000e000ff027b82 */ /* 0x000eb00000000a00 */
[----:B------:R-:W3:Y:S01]  /*0060*/  LDC.64 R4, c[0x0][0x388] ;  /* 0x0000e200ff047b82 */ /* 0x000ee20000000a00 */
[----:B0-----:R-:W-:-:S04]  /*0070*/  IMAD R7, R7, UR6, R0 ;  /* 0x0000000607077c24 */ /* 0x001fc8000f8e0200 */
[----:B--2---:R-:W-:-:S05]  /*0080*/  IMAD.WIDE R2, R7, 0x4, R2 ;  /* 0x0000000407027825 */ /* 0x004fca00078e0202 */
[----:B-1----:R-:W2:Y:S01]  /*0090*/  LDG.E R0, desc[UR4][R2.64] ;  /* 0x0000000402007981 */ /* 0x002ea2000c1e1900 */
[----:B---3--:R-:W-:-:S05]  /*00a0*/  IMAD.WIDE R4, R7, 0x4, R4 ;  /* 0x0000000407047825 */ /* 0x008fca00078e0204 */
[----:B------:R-:W2:Y:S02]  /*00b0*/  LDG.E R7, desc[UR4][R4.64] ;  /* 0x0000000404077981 */ /* 0x000ea4000c1e1900 */
[----:B--2---:R-:W-:-:S05]  /*00c0*/  IADD3 R7, PT, PT, R0, R7, RZ ;  /* 0x0000000700077210 */ /* 0x004fca0007ffe0ff */
[----:B------:R0:W-:Y:S04]  /*00d0*/  STG.E desc[UR4][R4.64], R7 ;  /* 0x0000000704007986 */ /* 0x0001e8000c101904 */
[----:B------:R-:W2:Y:S02]  /*00e0*/  LDG.E R0, desc[UR4][R2.64] ;  /* 0x0000000402007981 */ /* 0x000ea4000c1e1900 */
[----:B--2---:R-:W-:-:S05]  /*00f0*/  IADD3 R9, PT, PT, R7, R0, RZ ;  /* 0x0000000007097210 */ /* 0x004fca0007ffe0ff */
[----:B------:R-:W-:Y:S04]  /*0100*/  STG.E desc[UR4][R4.64], R9 ;  /* 0x0000000904007986 */ /* 0x000fe8000c101904 */
[----:B------:R-:W2:Y:S02]  /*0110*/  LDG.E R0, desc[UR4][R2.64] ;  /* 0x0000000402007981 */ /* 0x000ea4000c1e1900 */
[----:B--2---:R-:W-:-:S05]  /*0120*/  IADD3 R11, PT, PT, R9, R0, RZ ;  /* 0x00000000090b7210 */ /* 0x004fca0007ffe0ff */
[----:B------:R-:W-:Y:S04]  /*0130*/  STG.E desc[UR4][R4.64], R11 ;  /* 0x0000000b04007986 */ /* 0x000fe8000c101904 */
[----:B------:R-:W2:Y:S02]  /*0140*/  LDG.E R0, desc[UR4][R2.64] ;  /* 0x0000000402007981 */ /* 0x000ea4000c1e1900 */
[----:B--2---:R-:W-:-:S05]  /*0150*/  IADD3 R13, PT, PT, R11, R0, RZ ;  /* 0x000000000b0d7210 */ /* 0x004fca0007ffe0ff */
[----:B------:R-:W-:Y:S04]  /*0160*/  STG.E desc[UR4][R4.64], R13 ;  /* 0x0000000d04007986 */ /* 0x000fe8000c101904 */
[----:B------:R-:W0:Y:S02]  /*0170*/  LDG.E R0, desc[UR4][R2.64] ;  /* 0x0000000402007981 */ /* 0x000e24000c1e1900 */
[----:B0-----:R-:W-:-:S05]  /*0180*/  IADD3 R7, PT, PT, R13, R0, RZ ;  /* 0x000000000d077210 */ /* 0x001fca0007ffe0ff */
[----:B------:R-:W-:Y:S01]  /*0190*/  STG.E desc[UR4][R4.64], R7 ;  /* 0x0000000704007986 */ /* 0x000fe2000c101904 */
[----:B------:R-:W-:Y:S05]  /*01a0*/  EXIT ;  /* 0x000000000000794d */ /* 0x000fea0003800000 */
.L_x_0:
[----:B------:R-:W-:-:S00]  /*01b0*/  BRA `(.L_x_0) ;  /* 0xfffffffc00fc7947 */ /* 0x000fc0000383ffff */
[----:B------:R-:W-:-:S00]  /*01c0*/  NOP ;  /* 0x0000000000007918 */ /* 0x000fc00000000000 */
        /* <DEDUP_REMOVED lines=11> */
.L_x_1:


//--------------------- .nv.shared.reserved.0     --------------------------
	.section	.nv.shared.reserved.0,"aw",@nobits
	.weak		__nv_reservedSMEM_offset_0_alias
	.size		__nv_reservedSMEM_offset_0_alias, 0, 64
	.other		__nv_reservedSMEM_offset_0_alias,@"STO_CUDA_RESERVED_SHARED STV_DEFAULT"
__nv_reservedSMEM_offset_0_alias:
	.zero		0
	.zero		64


//--------------------- .nv.constant0._Z6kernelPiS_ --------------------------
	.section	.nv.constant0._Z6kernelPiS_,"a",@progbits
	.sectionflags	@""
	.align	4
.nv.constant0._Z6kernelPiS_:
	.zero		912


//--------------------- SYMBOLS --------------------------

	.type		.nv.reservedSmem.offset0,@object
	.size		.nv.reservedSmem.offset0,0x4
